//
// Generated by NVIDIA NVVM Compiler
//
// Compiler Build ID: CL-36424714
// Cuda compilation tools, release 13.0, V13.0.88
// Based on NVVM 20.0.0
//

.version 9.0
.target sm_100
.address_size 64

	// .globl	_Z21count_2d_equal_kernelPKiPiiii

.visible .entry _Z21count_2d_equal_kernelPKiPiiii(
	.param .u64 .ptr .align 1 _Z21count_2d_equal_kernelPKiPiiii_param_0,
	.param .u64 .ptr .align 1 _Z21count_2d_equal_kernelPKiPiiii_param_1,
	.param .u32 _Z21count_2d_equal_kernelPKiPiiii_param_2,
	.param .u32 _Z21count_2d_equal_kernelPKiPiiii_param_3,
	.param .u32 _Z21count_2d_equal_kernelPKiPiiii_param_4
)
{
	.reg .pred 	%p<5>;
	.reg .b32 	%r<17>;
	.reg .b64 	%rd<7>;

	ld.param.u64 	%rd1, [_Z21count_2d_equal_kernelPKiPiiii_param_0];
	ld.param.u64 	%rd2, [_Z21count_2d_equal_kernelPKiPiiii_param_1];
	ld.param.u32 	%r3, [_Z21count_2d_equal_kernelPKiPiiii_param_2];
	ld.param.u32 	%r5, [_Z21count_2d_equal_kernelPKiPiiii_param_3];
	ld.param.u32 	%r2, [_Z21count_2d_equal_kernelPKiPiiii_param_4];
	mov.u32 	%r6, %tid.x;
	mov.u32 	%r7, %ctaid.x;
	mov.u32 	%r8, %ntid.x;
	mad.lo.s32 	%r9, %r7, %r8, %r6;
	mov.u32 	%r10, %tid.y;
	mov.u32 	%r11, %ctaid.y;
	mov.u32 	%r12, %ntid.y;
	mad.lo.s32 	%r13, %r11, %r12, %r10;
	mad.lo.s32 	%r1, %r5, %r13, %r9;
	setp.ge.s32 	%p1, %r9, %r5;
	setp.ge.s32 	%p2, %r13, %r3;
	or.pred  	%p3, %p1, %p2;
	@%p3 bra 	$L__BB0_3;
	cvta.to.global.u64 	%rd3, %rd1;
	mul.wide.s32 	%rd4, %r1, 4;
	add.s64 	%rd5, %rd3, %rd4;
	ld.global.u32 	%r15, [%rd5];
	setp.ne.s32 	%p4, %r15, %r2;
	@%p4 bra 	$L__BB0_3;
	cvta.to.global.u64 	%rd6, %rd2;
	atom.global.add.u32 	%r16, [%rd6], 1;
$L__BB0_3:
	ret;

}


// ===== COMPILED SASS (sm_100) =====

	.target	sm_100

	.elftype	@"ET_EXEC"


//--------------------- .note.nv.tkinfo           --------------------------
	.section	.note.nv.tkinfo,"",@"SHT_NOTE"
	.sectionflags	@"SHF_NOTE_NV_TKINFO"
	.tkinfo
        /*0018*/ 	.word	0x00000002
        /*0030*/ 	.string	""
        /*0030*/ 	.string	"ptxas"
        /*0030*/ 	.string	"Cuda compilation tools, release 13.0, V13.0.88"
        /*0030*/ 	.string	"Build cuda_13.0.r13.0/compiler.36424714_0"
        /*0030*/ 	.string	"-arch sm_100 -m 64 "



//--------------------- .note.nv.cuinfo           --------------------------
	.section	.note.nv.cuinfo,"",@"SHT_NOTE"
	.sectionflags	@"SHF_NOTE_NV_CUINFO"
        /*0018*/ 	.short	0x0002
        /*001a*/ 	.short	0x0064
        /*001c*/ 	.short	0x0082
	.zero		2


//--------------------- .nv.info                  --------------------------
	.section	.nv.info,"",@"SHT_CUDA_INFO"
	.align	4


	//----- nvinfo : EIATTR_REGCOUNT
	.align		4
        /*0000*/ 	.byte	0x04, 0x2f
        /*0002*/ 	.short	(.L_1 - .L_0)
	.align		4
.L_0:
        /*0004*/ 	.word	index@(_Z21count_2d_equal_kernelPKiPiiii)
        /*0008*/ 	.word	0x00000008


	//----- nvinfo : EIATTR_FRAME_SIZE
	.align		4
.L_1:
        /*000c*/ 	.byte	0x04, 0x11
        /*000e*/ 	.short	(.L_3 - .L_2)
	.align		4
.L_2:
        /*0010*/ 	.word	index@(_Z21count_2d_equal_kernelPKiPiiii)
        /*0014*/ 	.word	0x00000000


	//----- nvinfo : EIATTR_MIN_STACK_SIZE
	.align		4
.L_3:
        /*0018*/ 	.byte	0x04, 0x12
        /*001a*/ 	.short	(.L_5 - .L_4)
	.align		4
.L_4:
        /*001c*/ 	.word	index@(_Z21count_2d_equal_kernelPKiPiiii)
        /*0020*/ 	.word	0x00000000
.L_5:


//--------------------- .nv.compat                --------------------------
	.section	.nv.compat,"",@"SHT_CUDA_COMPAT_INFO"
	.align	4
        /*0000*/ 	.byte	0x02, 0x09, 0x00, 0x00, 0x02, 0x02, 0x01, 0x00, 0x02, 0x05, 0x05, 0x00, 0x03, 0x07, 0x01, 0x01
        /*0010*/ 	.byte	0x02, 0x03, 0x00, 0x00, 0x02, 0x06, 0x01, 0x00, 0x04, 0x0b, 0x08, 0x00, 0x09, 0x00, 0x00, 0x00
        /*0020*/ 	.byte	0x00, 0x00, 0x00, 0x00


//--------------------- .nv.info._Z21count_2d_equal_kernelPKiPiiii --------------------------
	.section	.nv.info._Z21count_2d_equal_kernelPKiPiiii,"",@"SHT_CUDA_INFO"
	.sectionflags	@""
	.align	4


	//----- nvinfo : EIATTR_CUDA_API_VERSION
	.align		4
        /*0000*/ 	.byte	0x04, 0x37
        /*0002*/ 	.short	(.L_7 - .L_6)
.L_6:
        /*0004*/ 	.word	0x00000082


	//----- nvinfo : EIATTR_KPARAM_INFO
	.align		4
.L_7:
        /*0008*/ 	.byte	0x04, 0x17
        /*000a*/ 	.short	(.L_9 - .L_8)
.L_8:
        /*000c*/ 	.word	0x00000000
        /*0010*/ 	.short	0x0004
        /*0012*/ 	.short	0x0018
        /*0014*/ 	.byte	0x00, 0xf0, 0x11, 0x00


	//----- nvinfo : EIATTR_KPARAM_INFO
	.align		4
.L_9:
        /*0018*/ 	.byte	0x04, 0x17
        /*001a*/ 	.short	(.L_11 - .L_10)
.L_10:
        /*001c*/ 	.word	0x00000000
        /*0020*/ 	.short	0x0003
        /*0022*/ 	.short	0x0014
        /*0024*/ 	.byte	0x00, 0xf0, 0x11, 0x00


	//----- nvinfo : EIATTR_KPARAM_INFO
	.align		4
.L_11:
        /*0028*/ 	.byte	0x04, 0x17
        /*002a*/ 	.short	(.L_13 - .L_12)
.L_12:
        /*002c*/ 	.word	0x00000000
        /*0030*/ 	.short	0x0002
        /*0032*/ 	.short	0x0010
        /*0034*/ 	.byte	0x00, 0xf0, 0x11, 0x00


	//----- nvinfo : EIATTR_KPARAM_INFO
	.align		4
.L_13:
        /*0038*/ 	.byte	0x04, 0x17
        /*003a*/ 	.short	(.L_15 - .L_14)
.L_14:
        /*003c*/ 	.word	0x00000000
        /*0040*/ 	.short	0x0001
        /*0042*/ 	.short	0x0008
        /*0044*/ 	.byte	0x00, 0xf5, 0x21, 0x00


	//----- nvinfo : EIATTR_KPARAM_INFO
	.align		4
.L_15:
        /*0048*/ 	.byte	0x04, 0x17
        /*004a*/ 	.short	(.L_17 - .L_16)
.L_16:
        /*004c*/ 	.word	0x00000000
        /*0050*/ 	.short	0x0000
        /*0052*/ 	.short	0x0000
        /*0054*/ 	.byte	0x00, 0xf5, 0x21, 0x00


	//----- nvinfo : EIATTR_SPARSE_MMA_MASK
	.align		4
.L_17:
        /*0058*/ 	.byte	0x03, 0x50
        /*005a*/ 	.short	0x0000


	//----- nvinfo : EIATTR_MAXREG_COUNT
	.align		4
        /*005c*/ 	.byte	0x03, 0x1b
        /*005e*/ 	.short	0x00ff


	//----- nvinfo : EIATTR_MERCURY_ISA_VERSION
	.align		4
        /*0060*/ 	.byte	0x03, 0x5f
        /*0062*/ 	.short	0x0101


	//----- nvinfo : EIATTR_INT_WARP_WIDE_INSTR_OFFSETS
	.align		4
        /*0064*/ 	.byte	0x04, 0x31
        /*0066*/ 	.short	(.L_19 - .L_18)


	//   ....[0]....
.L_18:
        /*0068*/ 	.word	0x00000170


	//----- nvinfo : EIATTR_VRC_CTA_INIT_COUNT
	.align		4
.L_19:
        /*006c*/ 	.byte	0x02, 0x4a
	.zero		1
	.zero		1


	//----- nvinfo : EIATTR_EXIT_INSTR_OFFSETS
	.align		4
        /*0070*/ 	.byte	0x04, 0x1c
        /*0072*/ 	.short	(.L_21 - .L_20)


	//   ....[0]....
.L_20:
        /*0074*/ 	.word	0x000000d0


	//   ....[1]....
        /*0078*/ 	.word	0x00000140


	//   ....[2]....
        /*007c*/ 	.word	0x000001c0


	//----- nvinfo : EIATTR_CBANK_PARAM_SIZE
	.align		4
.L_21:
        /*0080*/ 	.byte	0x03, 0x19
        /*0082*/ 	.short	0x001c


	//----- nvinfo : EIATTR_PARAM_CBANK
	.align		4
        /*0084*/ 	.byte	0x04, 0x0a
        /*0086*/ 	.short	(.L_23 - .L_22)
	.align		4
.L_22:
        /*0088*/ 	.word	index@(.nv.constant0._Z21count_2d_equal_kernelPKiPiiii)
        /*008c*/ 	.short	0x0380
        /*008e*/ 	.short	0x001c


	//----- nvinfo : EIATTR_SW_WAR
	.align		4
.L_23:
        /*0090*/ 	.byte	0x04, 0x36
        /*0092*/ 	.short	(.L_25 - .L_24)
.L_24:
        /*0094*/ 	.word	0x00000008
.L_25:


//--------------------- .nv.callgraph             --------------------------
	.section	.nv.callgraph,"",@"SHT_CUDA_CALLGRAPH"
	.align	4
	.sectionentsize	8
	.align		4
        /*0000*/ 	.word	0x00000000
	.align		4
        /*0004*/ 	.word	0xffffffff
	.align		4
        /*0008*/ 	.word	0x00000000
	.align		4
        /*000c*/ 	.word	0xfffffffe
	.align		4
        /*0010*/ 	.word	0x00000000
	.align		4
        /*0014*/ 	.word	0xfffffffd
	.align		4
        /*0018*/ 	.word	0x00000000
	.align		4
        /*001c*/ 	.word	0xfffffffc


//--------------------- .text._Z21count_2d_equal_kernelPKiPiiii --------------------------
	.section	.text._Z21count_2d_equal_kernelPKiPiiii,"ax",@progbits
	.align	128
        .global         _Z21count_2d_equal_kernelPKiPiiii
        .type           _Z21count_2d_equal_kernelPKiPiiii,@function
        .size           _Z21count_2d_equal_kernelPKiPiiii,(.L_x_1 - _Z21count_2d_equal_kernelPKiPiiii)
        .other          _Z21count_2d_equal_kernelPKiPiiii,@"STO_CUDA_ENTRY STV_DEFAULT"
_Z21count_2d_equal_kernelPKiPiiii:
.text._Z21count_2d_equal_kernelPKiPiiii:
[----:B------:R-:W-:Y:S01]  /*0000*/  LDC R1, c[0x0][0x37c] ;  /* 0x0000df00ff017b82 */ /* 0x000fe20000000800 */
[----:B------:R-:W0:Y:S07]  /*0010*/  S2R R3, SR_TID.Y ;  /* 0x0000000000037919 */ /* 0x000e2e0000002200 */
[----:B------:R-:W1:Y:S01]  /*0020*/  LDC R5, c[0x0][0x360] ;  /* 0x0000d800ff057b82 */ /* 0x000e620000000800 */
[----:B------:R-:W2:Y:S01]  /*0030*/  LDCU.64 UR6, c[0x0][0x390] ;  /* 0x00007200ff0677ac */ /* 0x000ea20008000a00 */
[----:B------:R-:W1:Y:S06]  /*0040*/  S2R R0, SR_TID.X ;  /* 0x0000000000007919 */ /* 0x000e6c0000002100 */
[----:B------:R-:W0:Y:S08]  /*0050*/  S2UR UR5, SR_CTAID.Y ;  /* 0x00000000000579c3 */ /* 0x000e300000002600 */
[----:B------:R-:W0:Y:S08]  /*0060*/  LDC R2, c[0x0][0x364] ;  /* 0x0000d900ff027b82 */ /* 0x000e300000000800 */
[----:B------:R-:W1:Y:S01]  /*0070*/  S2UR UR4, SR_CTAID.X ;  /* 0x00000000000479c3 */ /* 0x000e620000002500 */
[----:B0-----:R-:W-:-:S05]  /*0080*/  IMAD R3, R2, UR5, R3 ;  /* 0x0000000502037c24 */ /* 0x001fca000f8e0203 */
[----:B--2---:R-:W-:Y:S01]  /*0090*/  ISETP.GE.AND P0, PT, R3, UR6, PT ;  /* 0x0000000603007c0c */ /* 0x004fe2000bf06270 */
[----:B-1----:R-:W-:-:S04]  /*00a0*/  IMAD R0, R5, UR4, R0 ;  /* 0x0000000405007c24 */ /* 0x002fc8000f8e0200 */
[----:B------:R-:W-:Y:S01]  /*00b0*/  IMAD R5, R3, UR7, R0 ;  /* 0x0000000703057c24 */ /* 0x000fe2000f8e0200 */
[----:B------:R-:W-:-:S13]  /*00c0*/  ISETP.GE.OR P0, PT, R0, UR7, P0 ;  /* 0x0000000700007c0c */ /* 0x000fda0008706670 */
[----:B------:R-:W-:Y:S05]  /*00d0*/  @P0 EXIT ;  /* 0x000000000000094d */ /* 0x000fea0003800000 */
[----:B------:R-:W0:Y:S01]  /*00e0*/  LDC.64 R2, c[0x0][0x380] ;  /* 0x0000e000ff027b82 */ /* 0x000e220000000a00 */
[----:B------:R-:W1:Y:S01]  /*00f0*/  LDCU.64 UR4, c[0x0][0x358] ;  /* 0x00006b00ff0477ac */ /* 0x000e620008000a00 */
[----:B------:R-:W2:Y:S01]  /*0100*/  LDCU UR6, c[0x0][0x398] ;  /* 0x00007300ff0677ac */ /* 0x000ea20008000800 */
[----:B0-----:R-:W-:-:S06]  /*0110*/  IMAD.WIDE R2, R5, 0x4, R2 ;  /* 0x0000000405027825 */ /* 0x001fcc00078e0202 */
[----:B-1----:R-:W2:Y:S02]  /*0120*/  LDG.E R2, desc[UR4][R2.64] ;  /* 0x0000000402027981 */ /* 0x002ea4000c1e1900 */
[----:B--2---:R-:W-:-:S13]  /*0130*/  ISETP.NE.AND P0, PT, R2, UR6, PT ;  /* 0x0000000602007c0c */ /* 0x004fda000bf05270 */
[----:B------:R-:W-:Y:S05]  /*0140*/  @P0 EXIT ;  /* 0x000000000000094d */ /* 0x000fea0003800000 */
[----:B------:R-:W0:Y:S01]  /*0150*/  S2R R0, SR_LANEID ;  /* 0x0000000000007919 */ /* 0x000e220000000000 */
[----:B------:R-:W1:Y:S01]  /*0160*/  LDC.64 R2, c[0x0][0x388] ;  /* 0x0000e200ff027b82 */ /* 0x000e620000000a00 */
[----:B------:R-:W-:Y:S02]  /*0170*/  VOTEU.ANY UR6, UPT, PT ;  /* 0x0000000000067886 */ /* 0x000fe400038e0100 */
[----:B------:R-:W-:Y:S02]  /*0180*/  UFLO.U32 UR7, UR6 ;  /* 0x00000006000772bd */ /* 0x000fe400080e0000 */
[----:B------:R-:W1:Y:S04]  /*0190*/  POPC R5, UR6 ;  /* 0x0000000600057d09 */ /* 0x000e680008000000 */
[----:B0-----:R-:W-:-:S13]  /*01a0*/  ISETP.EQ.U32.AND P0, PT, R0, UR7, PT ;  /* 0x0000000700007c0c */ /* 0x001fda000bf02070 */
[----:B-1----:R-:W-:Y:S01]  /*01b0*/  @P0 REDG.E.ADD.STRONG.GPU desc[UR4][R2.64], R5 ;  /* 0x000000050200098e */ /* 0x002fe2000c12e104 */
[----:B------:R-:W-:Y:S05]  /*01c0*/  EXIT ;  /* 0x000000000000794d */ /* 0x000fea0003800000 */
.L_x_0:
[----:B------:R-:W-:-:S00]  /*01d0*/  BRA `(.L_x_0) ;  /* 0xfffffffc00fc7947 */ /* 0x000fc0000383ffff */
[----:B------:R-:W-:-:S00]  /*01e0*/  NOP ;  /* 0x0000000000007918 */ /* 0x000fc00000000000 */
        /* <DEDUP_REMOVED lines=9> */
.L_x_1:


//--------------------- .nv.shared.reserved.0     --------------------------
	.section	.nv.shared.reserved.0,"aw",@nobits
	.weak		__nv_reservedSMEM_offset_0_alias
	.size		__nv_reservedSMEM_offset_0_alias, 0, 64
	.other		__nv_reservedSMEM_offset_0_alias,@"STO_CUDA_RESERVED_SHARED STV_DEFAULT"
__nv_reservedSMEM_offset_0_alias:
	.zero		0
	.zero		64


//--------------------- .nv.constant0._Z21count_2d_equal_kernelPKiPiiii --------------------------
	.section	.nv.constant0._Z21count_2d_equal_kernelPKiPiiii,"a",@progbits
	.sectionflags	@""
	.align	4
.nv.constant0._Z21count_2d_equal_kernelPKiPiiii:
	.zero		924


//--------------------- SYMBOLS --------------------------

	.type		.nv.reservedSmem.offset0,@object
	.size		.nv.reservedSmem.offset0,0x4
